//
// Generated by NVIDIA NVVM Compiler
//
// Compiler Build ID: CL-36424714
// Cuda compilation tools, release 13.0, V13.0.88
// Based on NVVM 20.0.0
//

.version 9.0
.target sm_100
.address_size 64

	// .globl	_Z8TricountPiS_S_S_ii
.global .align 1 .b8 _ZN34_INTERNAL_c30decb5_4_k_cu_ae71db004cuda3std3__45__cpo5beginE[1];
.global .align 1 .b8 _ZN34_INTERNAL_c30decb5_4_k_cu_ae71db004cuda3std3__45__cpo3endE[1];
.global .align 1 .b8 _ZN34_INTERNAL_c30decb5_4_k_cu_ae71db004cuda3std3__45__cpo6cbeginE[1];
.global .align 1 .b8 _ZN34_INTERNAL_c30decb5_4_k_cu_ae71db004cuda3std3__45__cpo4cendE[1];
.global .align 1 .b8 _ZN34_INTERNAL_c30decb5_4_k_cu_ae71db004cuda3std3__45__cpo6rbeginE[1];
.global .align 1 .b8 _ZN34_INTERNAL_c30decb5_4_k_cu_ae71db004cuda3std3__45__cpo4rendE[1];
.global .align 1 .b8 _ZN34_INTERNAL_c30decb5_4_k_cu_ae71db004cuda3std3__45__cpo7crbeginE[1];
.global .align 1 .b8 _ZN34_INTERNAL_c30decb5_4_k_cu_ae71db004cuda3std3__45__cpo5crendE[1];
.global .align 1 .b8 _ZN34_INTERNAL_c30decb5_4_k_cu_ae71db004cuda3std3__436_GLOBAL__N__c30decb5_4_k_cu_ae71db006ignoreE[1];
.global .align 1 .b8 _ZN34_INTERNAL_c30decb5_4_k_cu_ae71db004cuda3std3__419piecewise_constructE[1];
.global .align 1 .b8 _ZN34_INTERNAL_c30decb5_4_k_cu_ae71db004cuda3std3__48in_placeE[1];
.global .align 1 .b8 _ZN34_INTERNAL_c30decb5_4_k_cu_ae71db004cuda3std3__420unreachable_sentinelE[1];
.global .align 1 .b8 _ZN34_INTERNAL_c30decb5_4_k_cu_ae71db004cuda3std3__47nulloptE[1];
.global .align 1 .b8 _ZN34_INTERNAL_c30decb5_4_k_cu_ae71db004cuda3std3__48unexpectE[1];
.global .align 1 .b8 _ZN34_INTERNAL_c30decb5_4_k_cu_ae71db004cuda3std6ranges3__45__cpo4swapE[1];
.global .align 1 .b8 _ZN34_INTERNAL_c30decb5_4_k_cu_ae71db004cuda3std6ranges3__45__cpo9iter_moveE[1];
.global .align 1 .b8 _ZN34_INTERNAL_c30decb5_4_k_cu_ae71db004cuda3std6ranges3__45__cpo5beginE[1];
.global .align 1 .b8 _ZN34_INTERNAL_c30decb5_4_k_cu_ae71db004cuda3std6ranges3__45__cpo3endE[1];
.global .align 1 .b8 _ZN34_INTERNAL_c30decb5_4_k_cu_ae71db004cuda3std6ranges3__45__cpo6cbeginE[1];
.global .align 1 .b8 _ZN34_INTERNAL_c30decb5_4_k_cu_ae71db004cuda3std6ranges3__45__cpo4cendE[1];
.global .align 1 .b8 _ZN34_INTERNAL_c30decb5_4_k_cu_ae71db004cuda3std6ranges3__45__cpo7advanceE[1];
.global .align 1 .b8 _ZN34_INTERNAL_c30decb5_4_k_cu_ae71db004cuda3std6ranges3__45__cpo9iter_swapE[1];
.global .align 1 .b8 _ZN34_INTERNAL_c30decb5_4_k_cu_ae71db004cuda3std6ranges3__45__cpo4nextE[1];
.global .align 1 .b8 _ZN34_INTERNAL_c30decb5_4_k_cu_ae71db004cuda3std6ranges3__45__cpo4prevE[1];
.global .align 1 .b8 _ZN34_INTERNAL_c30decb5_4_k_cu_ae71db004cuda3std6ranges3__45__cpo4dataE[1];
.global .align 1 .b8 _ZN34_INTERNAL_c30decb5_4_k_cu_ae71db004cuda3std6ranges3__45__cpo5cdataE[1];
.global .align 1 .b8 _ZN34_INTERNAL_c30decb5_4_k_cu_ae71db004cuda3std6ranges3__45__cpo4sizeE[1];
.global .align 1 .b8 _ZN34_INTERNAL_c30decb5_4_k_cu_ae71db004cuda3std6ranges3__45__cpo5ssizeE[1];
.global .align 1 .b8 _ZN34_INTERNAL_c30decb5_4_k_cu_ae71db004cuda3std6ranges3__45__cpo8distanceE[1];
.global .align 1 .b8 _ZN34_INTERNAL_c30decb5_4_k_cu_ae71db006thrust24THRUST_300001_SM_1000_NS8cuda_cub3parE[1];
.global .align 1 .b8 _ZN34_INTERNAL_c30decb5_4_k_cu_ae71db006thrust24THRUST_300001_SM_1000_NS8cuda_cub10par_nosyncE[1];
.global .align 1 .b8 _ZN34_INTERNAL_c30decb5_4_k_cu_ae71db006thrust24THRUST_300001_SM_1000_NS6system6detail10sequential3seqE[1];
.global .align 1 .b8 _ZN34_INTERNAL_c30decb5_4_k_cu_ae71db006thrust24THRUST_300001_SM_1000_NS12placeholders2_1E[1];
.global .align 1 .b8 _ZN34_INTERNAL_c30decb5_4_k_cu_ae71db006thrust24THRUST_300001_SM_1000_NS12placeholders2_2E[1];
.global .align 1 .b8 _ZN34_INTERNAL_c30decb5_4_k_cu_ae71db006thrust24THRUST_300001_SM_1000_NS12placeholders2_3E[1];
.global .align 1 .b8 _ZN34_INTERNAL_c30decb5_4_k_cu_ae71db006thrust24THRUST_300001_SM_1000_NS12placeholders2_4E[1];
.global .align 1 .b8 _ZN34_INTERNAL_c30decb5_4_k_cu_ae71db006thrust24THRUST_300001_SM_1000_NS12placeholders2_5E[1];
.global .align 1 .b8 _ZN34_INTERNAL_c30decb5_4_k_cu_ae71db006thrust24THRUST_300001_SM_1000_NS12placeholders2_6E[1];
.global .align 1 .b8 _ZN34_INTERNAL_c30decb5_4_k_cu_ae71db006thrust24THRUST_300001_SM_1000_NS12placeholders2_7E[1];
.global .align 1 .b8 _ZN34_INTERNAL_c30decb5_4_k_cu_ae71db006thrust24THRUST_300001_SM_1000_NS12placeholders2_8E[1];
.global .align 1 .b8 _ZN34_INTERNAL_c30decb5_4_k_cu_ae71db006thrust24THRUST_300001_SM_1000_NS12placeholders2_9E[1];
.global .align 1 .b8 _ZN34_INTERNAL_c30decb5_4_k_cu_ae71db006thrust24THRUST_300001_SM_1000_NS12placeholders3_10E[1];
.global .align 1 .b8 _ZN34_INTERNAL_c30decb5_4_k_cu_ae71db006thrust24THRUST_300001_SM_1000_NS3seqE[1];

.visible .entry _Z8TricountPiS_S_S_ii(
	.param .u64 .ptr .align 1 _Z8TricountPiS_S_S_ii_param_0,
	.param .u64 .ptr .align 1 _Z8TricountPiS_S_S_ii_param_1,
	.param .u64 .ptr .align 1 _Z8TricountPiS_S_S_ii_param_2,
	.param .u64 .ptr .align 1 _Z8TricountPiS_S_S_ii_param_3,
	.param .u32 _Z8TricountPiS_S_S_ii_param_4,
	.param .u32 _Z8TricountPiS_S_S_ii_param_5
)
{
	.reg .pred 	%p<11>;
	.reg .b32 	%r<44>;
	.reg .b64 	%rd<22>;

	ld.param.u64 	%rd4, [_Z8TricountPiS_S_S_ii_param_0];
	ld.param.u64 	%rd7, [_Z8TricountPiS_S_S_ii_param_1];
	ld.param.u64 	%rd5, [_Z8TricountPiS_S_S_ii_param_2];
	ld.param.u64 	%rd6, [_Z8TricountPiS_S_S_ii_param_3];
	ld.param.u32 	%r18, [_Z8TricountPiS_S_S_ii_param_4];
	ld.param.u32 	%r19, [_Z8TricountPiS_S_S_ii_param_5];
	cvta.to.global.u64 	%rd1, %rd7;
	mov.u32 	%r20, %ctaid.x;
	mov.u32 	%r21, %ntid.x;
	mov.u32 	%r22, %tid.x;
	mad.lo.s32 	%r1, %r20, %r21, %r22;
	setp.ge.s32 	%p1, %r1, %r19;
	@%p1 bra 	$L__BB0_9;
	cvta.to.global.u64 	%rd8, %rd4;
	cvta.to.global.u64 	%rd9, %rd6;
	mul.wide.s32 	%rd10, %r1, 4;
	add.s64 	%rd11, %rd1, %rd10;
	ld.global.u32 	%r23, [%rd11];
	add.s32 	%r24, %r23, 1;
	mul.wide.s32 	%rd12, %r23, 4;
	add.s64 	%rd13, %rd8, %rd12;
	ld.global.u32 	%r25, [%rd13+4];
	ld.global.u32 	%r2, [%rd13];
	setp.eq.s32 	%p2, %r24, %r18;
	selp.b32 	%r26, %r19, %r25, %p2;
	sub.s32 	%r3, %r26, %r2;
	add.s64 	%rd14, %rd9, %rd10;
	ld.global.u32 	%r27, [%rd14];
	add.s32 	%r28, %r27, 1;
	mul.wide.s32 	%rd15, %r27, 4;
	add.s64 	%rd2, %rd8, %rd15;
	ld.global.u32 	%r29, [%rd2+4];
	setp.eq.s32 	%p3, %r28, %r18;
	selp.b32 	%r4, %r19, %r29, %p3;
	setp.lt.s32 	%p4, %r3, 1;
	@%p4 bra 	$L__BB0_9;
	ld.global.u32 	%r31, [%rd2];
	not.b32 	%r32, %r31;
	add.s32 	%r5, %r4, %r32;
	cvta.to.global.u64 	%rd16, %rd5;
	add.s64 	%rd3, %rd16, %rd10;
	mov.b32 	%r41, 0;
$L__BB0_3:
	add.s32 	%r33, %r41, %r2;
	mul.wide.s32 	%rd18, %r33, 4;
	add.s64 	%rd19, %rd1, %rd18;
	ld.global.u32 	%r7, [%rd19];
	ld.global.u32 	%r43, [%rd2];
	add.s32 	%r42, %r5, %r43;
	setp.gt.s32 	%p5, %r43, %r42;
	@%p5 bra 	$L__BB0_8;
$L__BB0_4:
	add.s32 	%r12, %r42, %r43;
	shr.u32 	%r34, %r12, 31;
	add.s32 	%r35, %r12, %r34;
	shr.s32 	%r13, %r35, 1;
	mul.wide.s32 	%rd20, %r13, 4;
	add.s64 	%rd21, %rd1, %rd20;
	ld.global.u32 	%r14, [%rd21];
	setp.eq.s32 	%p6, %r14, %r7;
	@%p6 bra 	$L__BB0_6;
	setp.lt.s32 	%p7, %r14, %r7;
	add.s32 	%r36, %r13, 1;
	add.s32 	%r37, %r13, -1;
	selp.b32 	%r43, %r36, %r43, %p7;
	selp.b32 	%r42, %r42, %r37, %p7;
	setp.gt.s32 	%p8, %r43, %r42;
	@%p8 bra 	$L__BB0_8;
	bra.uni 	$L__BB0_4;
$L__BB0_6:
	add.s32 	%r38, %r12, 3;
	setp.lt.u32 	%p9, %r38, 2;
	@%p9 bra 	$L__BB0_8;
	ld.global.u32 	%r39, [%rd3];
	add.s32 	%r40, %r39, 1;
	st.global.u32 	[%rd3], %r40;
$L__BB0_8:
	add.s32 	%r41, %r41, 1;
	setp.ne.s32 	%p10, %r41, %r3;
	@%p10 bra 	$L__BB0_3;
$L__BB0_9:
	ret;

}
	// .globl	_ZN3cub18CUB_300001_SM_10006detail11EmptyKernelIvEEvv
.visible .entry _ZN3cub18CUB_300001_SM_10006detail11EmptyKernelIvEEvv()
{


	ret;

}


// ===== COMPILED SASS (sm_100) =====

	.target	sm_100

	.elftype	@"ET_EXEC"


//--------------------- .note.nv.tkinfo           --------------------------
	.section	.note.nv.tkinfo,"",@"SHT_NOTE"
	.sectionflags	@"SHF_NOTE_NV_TKINFO"
	.tkinfo
        /*0018*/ 	.word	0x00000002
        /*0030*/ 	.string	""
        /*0030*/ 	.string	"ptxas"
        /*0030*/ 	.string	"Cuda compilation tools, release 13.0, V13.0.88"
        /*0030*/ 	.string	"Build cuda_13.0.r13.0/compiler.36424714_0"
        /*0030*/ 	.string	"-arch sm_100 -m 64 "



//--------------------- .note.nv.cuinfo           --------------------------
	.section	.note.nv.cuinfo,"",@"SHT_NOTE"
	.sectionflags	@"SHF_NOTE_NV_CUINFO"
        /*0018*/ 	.short	0x0002
        /*001a*/ 	.short	0x0064
        /*001c*/ 	.short	0x0082
	.zero		2


//--------------------- .nv.info                  --------------------------
	.section	.nv.info,"",@"SHT_CUDA_INFO"
	.align	4


	//----- nvinfo : EIATTR_REGCOUNT
	.align		4
        /*0000*/ 	.byte	0x04, 0x2f
        /*0002*/ 	.short	(.L_44 - .L_43)
	.align		4
.L_43:
        /*0004*/ 	.word	index@(_Z8TricountPiS_S_S_ii)
        /*0008*/ 	.word	0x00000016


	//----- nvinfo : EIATTR_FRAME_SIZE
	.align		4
.L_44:
        /*000c*/ 	.byte	0x04, 0x11
        /*000e*/ 	.short	(.L_46 - .L_45)
	.align		4
.L_45:
        /*0010*/ 	.word	index@(_Z8TricountPiS_S_S_ii)
        /*0014*/ 	.word	0x00000000


	//----- nvinfo : EIATTR_REGCOUNT
	.align		4
.L_46:
        /*0018*/ 	.byte	0x04, 0x2f
        /*001a*/ 	.short	(.L_48 - .L_47)
	.align		4
.L_47:
        /*001c*/ 	.word	index@(_ZN3cub18CUB_300001_SM_10006detail11EmptyKernelIvEEvv)
        /*0020*/ 	.word	0x00000004


	//----- nvinfo : EIATTR_FRAME_SIZE
	.align		4
.L_48:
        /*0024*/ 	.byte	0x04, 0x11
        /*0026*/ 	.short	(.L_50 - .L_49)
	.align		4
.L_49:
        /*0028*/ 	.word	index@(_ZN3cub18CUB_300001_SM_10006detail11EmptyKernelIvEEvv)
        /*002c*/ 	.word	0x00000000


	//----- nvinfo : EIATTR_MIN_STACK_SIZE
	.align		4
.L_50:
        /*0030*/ 	.byte	0x04, 0x12
        /*0032*/ 	.short	(.L_52 - .L_51)
	.align		4
.L_51:
        /*0034*/ 	.word	index@(_ZN3cub18CUB_300001_SM_10006detail11EmptyKernelIvEEvv)
        /*0038*/ 	.word	0x00000000


	//----- nvinfo : EIATTR_MIN_STACK_SIZE
	.align		4
.L_52:
        /*003c*/ 	.byte	0x04, 0x12
        /*003e*/ 	.short	(.L_54 - .L_53)
	.align		4
.L_53:
        /*0040*/ 	.word	index@(_Z8TricountPiS_S_S_ii)
        /*0044*/ 	.word	0x00000000
.L_54:


//--------------------- .nv.compat                --------------------------
	.section	.nv.compat,"",@"SHT_CUDA_COMPAT_INFO"
	.align	4
        /*0000*/ 	.byte	0x02, 0x09, 0x00, 0x00, 0x02, 0x02, 0x01, 0x00, 0x02, 0x05, 0x05, 0x00, 0x03, 0x07, 0x01, 0x01
        /*0010*/ 	.byte	0x02, 0x03, 0x00, 0x00, 0x02, 0x06, 0x01, 0x00, 0x04, 0x0b, 0x08, 0x00, 0x09, 0x00, 0x00, 0x00
        /*0020*/ 	.byte	0x00, 0x00, 0x00, 0x00


//--------------------- .nv.info._ZN3cub18CUB_300001_SM_10006detail11EmptyKernelIvEEvv --------------------------
	.section	.nv.info._ZN3cub18CUB_300001_SM_10006detail11EmptyKernelIvEEvv,"",@"SHT_CUDA_INFO"
	.sectionflags	@""
	.align	4


	//----- nvinfo : EIATTR_CUDA_API_VERSION
	.align		4
        /*0000*/ 	.byte	0x04, 0x37
        /*0002*/ 	.short	(.L_56 - .L_55)
.L_55:
        /*0004*/ 	.word	0x00000082


	//----- nvinfo : EIATTR_SPARSE_MMA_MASK
	.align		4
.L_56:
        /*0008*/ 	.byte	0x03, 0x50
        /*000a*/ 	.short	0x0000


	//----- nvinfo : EIATTR_MAXREG_COUNT
	.align		4
        /*000c*/ 	.byte	0x03, 0x1b
        /*000e*/ 	.short	0x00ff


	//----- nvinfo : EIATTR_MERCURY_ISA_VERSION
	.align		4
        /*0010*/ 	.byte	0x03, 0x5f
        /*0012*/ 	.short	0x0101


	//----- nvinfo : EIATTR_VRC_CTA_INIT_COUNT
	.align		4
        /*0014*/ 	.byte	0x02, 0x4a
	.zero		1
	.zero		1


	//----- nvinfo : EIATTR_EXIT_INSTR_OFFSETS
	.align		4
        /*0018*/ 	.byte	0x04, 0x1c
        /*001a*/ 	.short	(.L_58 - .L_57)


	//   ....[0]....
.L_57:
        /*001c*/ 	.word	0x00000010


	//----- nvinfo : EIATTR_SW_WAR
	.align		4
.L_58:
        /*0020*/ 	.byte	0x04, 0x36
        /*0022*/ 	.short	(.L_60 - .L_59)
.L_59:
        /*0024*/ 	.word	0x00000008
.L_60:


//--------------------- .nv.info._Z8TricountPiS_S_S_ii --------------------------
	.section	.nv.info._Z8TricountPiS_S_S_ii,"",@"SHT_CUDA_INFO"
	.sectionflags	@""
	.align	4


	//----- nvinfo : EIATTR_CUDA_API_VERSION
	.align		4
        /*0000*/ 	.byte	0x04, 0x37
        /*0002*/ 	.short	(.L_62 - .L_61)
.L_61:
        /*0004*/ 	.word	0x00000082


	//----- nvinfo : EIATTR_KPARAM_INFO
	.align		4
.L_62:
        /*0008*/ 	.byte	0x04, 0x17
        /*000a*/ 	.short	(.L_64 - .L_63)
.L_63:
        /*000c*/ 	.word	0x00000000
        /*0010*/ 	.short	0x0005
        /*0012*/ 	.short	0x0024
        /*0014*/ 	.byte	0x00, 0xf0, 0x11, 0x00


	//----- nvinfo : EIATTR_KPARAM_INFO
	.align		4
.L_64:
        /*0018*/ 	.byte	0x04, 0x17
        /*001a*/ 	.short	(.L_66 - .L_65)
.L_65:
        /*001c*/ 	.word	0x00000000
        /*0020*/ 	.short	0x0004
        /*0022*/ 	.short	0x0020
        /*0024*/ 	.byte	0x00, 0xf0, 0x11, 0x00


	//----- nvinfo : EIATTR_KPARAM_INFO
	.align		4
.L_66:
        /*0028*/ 	.byte	0x04, 0x17
        /*002a*/ 	.short	(.L_68 - .L_67)
.L_67:
        /*002c*/ 	.word	0x00000000
        /*0030*/ 	.short	0x0003
        /*0032*/ 	.short	0x0018
        /*0034*/ 	.byte	0x00, 0xf5, 0x21, 0x00


	//----- nvinfo : EIATTR_KPARAM_INFO
	.align		4
.L_68:
        /*0038*/ 	.byte	0x04, 0x17
        /*003a*/ 	.short	(.L_70 - .L_69)
.L_69:
        /*003c*/ 	.word	0x00000000
        /*0040*/ 	.short	0x0002
        /*0042*/ 	.short	0x0010
        /*0044*/ 	.byte	0x00, 0xf5, 0x21, 0x00


	//----- nvinfo : EIATTR_KPARAM_INFO
	.align		4
.L_70:
        /*0048*/ 	.byte	0x04, 0x17
        /*004a*/ 	.short	(.L_72 - .L_71)
.L_71:
        /*004c*/ 	.word	0x00000000
        /*0050*/ 	.short	0x0001
        /*0052*/ 	.short	0x0008
        /*0054*/ 	.byte	0x00, 0xf5, 0x21, 0x00


	//----- nvinfo : EIATTR_KPARAM_INFO
	.align		4
.L_72:
        /*0058*/ 	.byte	0x04, 0x17
        /*005a*/ 	.short	(.L_74 - .L_73)
.L_73:
        /*005c*/ 	.word	0x00000000
        /*0060*/ 	.short	0x0000
        /*0062*/ 	.short	0x0000
        /*0064*/ 	.byte	0x00, 0xf5, 0x21, 0x00


	//----- nvinfo : EIATTR_SPARSE_MMA_MASK
	.align		4
.L_74:
        /*0068*/ 	.byte	0x03, 0x50
        /*006a*/ 	.short	0x0000


	//----- nvinfo : EIATTR_MAXREG_COUNT
	.align		4
        /*006c*/ 	.byte	0x03, 0x1b
        /*006e*/ 	.short	0x00ff


	//----- nvinfo : EIATTR_MERCURY_ISA_VERSION
	.align		4
        /*0070*/ 	.byte	0x03, 0x5f
        /*0072*/ 	.short	0x0101


	//----- nvinfo : EIATTR_VRC_CTA_INIT_COUNT
	.align		4
        /*0074*/ 	.byte	0x02, 0x4a
	.zero		1
	.zero		1


	//----- nvinfo : EIATTR_EXIT_INSTR_OFFSETS
	.align		4
        /*0078*/ 	.byte	0x04, 0x1c
        /*007a*/ 	.short	(.L_76 - .L_75)


	//   ....[0]....
.L_75:
        /*007c*/ 	.word	0x00000070


	//   ....[1]....
        /*0080*/ 	.word	0x000001d0


	//   ....[2]....
        /*0084*/ 	.word	0x00000500


	//----- nvinfo : EIATTR_CRS_STACK_SIZE
	.align		4
.L_76:
        /*0088*/ 	.byte	0x04, 0x1e
        /*008a*/ 	.short	(.L_78 - .L_77)
.L_77:
        /*008c*/ 	.word	0x00000000


	//----- nvinfo : EIATTR_CBANK_PARAM_SIZE
	.align		4
.L_78:
        /*0090*/ 	.byte	0x03, 0x19
        /*0092*/ 	.short	0x0028


	//----- nvinfo : EIATTR_PARAM_CBANK
	.align		4
        /*0094*/ 	.byte	0x04, 0x0a
        /*0096*/ 	.short	(.L_80 - .L_79)
	.align		4
.L_79:
        /*0098*/ 	.word	index@(.nv.constant0._Z8TricountPiS_S_S_ii)
        /*009c*/ 	.short	0x0380
        /*009e*/ 	.short	0x0028


	//----- nvinfo : EIATTR_SW_WAR
	.align		4
.L_80:
        /*00a0*/ 	.byte	0x04, 0x36
        /*00a2*/ 	.short	(.L_82 - .L_81)
.L_81:
        /*00a4*/ 	.word	0x00000008
.L_82:


//--------------------- .nv.callgraph             --------------------------
	.section	.nv.callgraph,"",@"SHT_CUDA_CALLGRAPH"
	.align	4
	.sectionentsize	8
	.align		4
        /*0000*/ 	.word	0x00000000
	.align		4
        /*0004*/ 	.word	0xffffffff
	.align		4
        /*0008*/ 	.word	0x00000000
	.align		4
        /*000c*/ 	.word	0xfffffffe
	.align		4
        /*0010*/ 	.word	0x00000000
	.align		4
        /*0014*/ 	.word	0xfffffffd
	.align		4
        /*0018*/ 	.word	0x00000000
	.align		4
        /*001c*/ 	.word	0xfffffffc


//--------------------- .nv.constant4             --------------------------
	.section	.nv.constant4,"a",@progbits
	.align	8
	.align		8
.nv.constant4:
        /*0000*/ 	.dword	_ZN34_INTERNAL_c30decb5_4_k_cu_ae71db004cuda3std3__45__cpo5beginE
	.align		8
        /*0008*/ 	.dword	_ZN34_INTERNAL_c30decb5_4_k_cu_ae71db004cuda3std3__45__cpo3endE
	.align		8
        /*0010*/ 	.dword	_ZN34_INTERNAL_c30decb5_4_k_cu_ae71db004cuda3std3__45__cpo6cbeginE
	.align		8
        /*0018*/ 	.dword	_ZN34_INTERNAL_c30decb5_4_k_cu_ae71db004cuda3std3__45__cpo4cendE
	.align		8
        /*0020*/ 	.dword	_ZN34_INTERNAL_c30decb5_4_k_cu_ae71db004cuda3std3__45__cpo6rbeginE
	.align		8
        /*0028*/ 	.dword	_ZN34_INTERNAL_c30decb5_4_k_cu_ae71db004cuda3std3__45__cpo4rendE
	.align		8
        /*0030*/ 	.dword	_ZN34_INTERNAL_c30decb5_4_k_cu_ae71db004cuda3std3__45__cpo7crbeginE
	.align		8
        /*0038*/ 	.dword	_ZN34_INTERNAL_c30decb5_4_k_cu_ae71db004cuda3std3__45__cpo5crendE
	.align		8
        /*0040*/ 	.dword	_ZN34_INTERNAL_c30decb5_4_k_cu_ae71db004cuda3std3__436_GLOBAL__N__c30decb5_4_k_cu_ae71db006ignoreE
	.align		8
        /*0048*/ 	.dword	_ZN34_INTERNAL_c30decb5_4_k_cu_ae71db004cuda3std3__419piecewise_constructE
	.align		8
        /*0050*/ 	.dword	_ZN34_INTERNAL_c30decb5_4_k_cu_ae71db004cuda3std3__48in_placeE
	.align		8
        /*0058*/ 	.dword	_ZN34_INTERNAL_c30decb5_4_k_cu_ae71db004cuda3std3__420unreachable_sentinelE
	.align		8
        /*0060*/ 	.dword	_ZN34_INTERNAL_c30decb5_4_k_cu_ae71db004cuda3std3__47nulloptE
	.align		8
        /*0068*/ 	.dword	_ZN34_INTERNAL_c30decb5_4_k_cu_ae71db004cuda3std3__48unexpectE
	.align		8
        /*0070*/ 	.dword	_ZN34_INTERNAL_c30decb5_4_k_cu_ae71db004cuda3std6ranges3__45__cpo4swapE
	.align		8
        /*0078*/ 	.dword	_ZN34_INTERNAL_c30decb5_4_k_cu_ae71db004cuda3std6ranges3__45__cpo9iter_moveE
	.align		8
        /*0080*/ 	.dword	_ZN34_INTERNAL_c30decb5_4_k_cu_ae71db004cuda3std6ranges3__45__cpo5beginE
	.align		8
        /*0088*/ 	.dword	_ZN34_INTERNAL_c30decb5_4_k_cu_ae71db004cuda3std6ranges3__45__cpo3endE
	.align		8
        /*0090*/ 	.dword	_ZN34_INTERNAL_c30decb5_4_k_cu_ae71db004cuda3std6ranges3__45__cpo6cbeginE
	.align		8
        /*0098*/ 	.dword	_ZN34_INTERNAL_c30decb5_4_k_cu_ae71db004cuda3std6ranges3__45__cpo4cendE
	.align		8
        /*00a0*/ 	.dword	_ZN34_INTERNAL_c30decb5_4_k_cu_ae71db004cuda3std6ranges3__45__cpo7advanceE
	.align		8
        /*00a8*/ 	.dword	_ZN34_INTERNAL_c30decb5_4_k_cu_ae71db004cuda3std6ranges3__45__cpo9iter_swapE
	.align		8
        /*00b0*/ 	.dword	_ZN34_INTERNAL_c30decb5_4_k_cu_ae71db004cuda3std6ranges3__45__cpo4nextE
	.align		8
        /*00b8*/ 	.dword	_ZN34_INTERNAL_c30decb5_4_k_cu_ae71db004cuda3std6ranges3__45__cpo4prevE
	.align		8
        /*00c0*/ 	.dword	_ZN34_INTERNAL_c30decb5_4_k_cu_ae71db004cuda3std6ranges3__45__cpo4dataE
	.align		8
        /*00c8*/ 	.dword	_ZN34_INTERNAL_c30decb5_4_k_cu_ae71db004cuda3std6ranges3__45__cpo5cdataE
	.align		8
        /*00d0*/ 	.dword	_ZN34_INTERNAL_c30decb5_4_k_cu_ae71db004cuda3std6ranges3__45__cpo4sizeE
	.align		8
        /*00d8*/ 	.dword	_ZN34_INTERNAL_c30decb5_4_k_cu_ae71db004cuda3std6ranges3__45__cpo5ssizeE
	.align		8
        /*00e0*/ 	.dword	_ZN34_INTERNAL_c30decb5_4_k_cu_ae71db004cuda3std6ranges3__45__cpo8distanceE
	.align		8
        /*00e8*/ 	.dword	_ZN34_INTERNAL_c30decb5_4_k_cu_ae71db006thrust24THRUST_300001_SM_1000_NS8cuda_cub3parE
	.align		8
        /*00f0*/ 	.dword	_ZN34_INTERNAL_c30decb5_4_k_cu_ae71db006thrust24THRUST_300001_SM_1000_NS8cuda_cub10par_nosyncE
	.align		8
        /*00f8*/ 	.dword	_ZN34_INTERNAL_c30decb5_4_k_cu_ae71db006thrust24THRUST_300001_SM_1000_NS6system6detail10sequential3seqE
	.align		8
        /*0100*/ 	.dword	_ZN34_INTERNAL_c30decb5_4_k_cu_ae71db006thrust24THRUST_300001_SM_1000_NS12placeholders2_1E
	.align		8
        /*0108*/ 	.dword	_ZN34_INTERNAL_c30decb5_4_k_cu_ae71db006thrust24THRUST_300001_SM_1000_NS12placeholders2_2E
	.align		8
        /*0110*/ 	.dword	_ZN34_INTERNAL_c30decb5_4_k_cu_ae71db006thrust24THRUST_300001_SM_1000_NS12placeholders2_3E
	.align		8
        /*0118*/ 	.dword	_ZN34_INTERNAL_c30decb5_4_k_cu_ae71db006thrust24THRUST_300001_SM_1000_NS12placeholders2_4E
	.align		8
        /*0120*/ 	.dword	_ZN34_INTERNAL_c30decb5_4_k_cu_ae71db006thrust24THRUST_300001_SM_1000_NS12placeholders2_5E
	.align		8
        /*0128*/ 	.dword	_ZN34_INTERNAL_c30decb5_4_k_cu_ae71db006thrust24THRUST_300001_SM_1000_NS12placeholders2_6E
	.align		8
        /*0130*/ 	.dword	_ZN34_INTERNAL_c30decb5_4_k_cu_ae71db006thrust24THRUST_300001_SM_1000_NS12placeholders2_7E
	.align		8
        /*0138*/ 	.dword	_ZN34_INTERNAL_c30decb5_4_k_cu_ae71db006thrust24THRUST_300001_SM_1000_NS12placeholders2_8E
	.align		8
        /*0140*/ 	.dword	_ZN34_INTERNAL_c30decb5_4_k_cu_ae71db006thrust24THRUST_300001_SM_1000_NS12placeholders2_9E
	.align		8
        /*0148*/ 	.dword	_ZN34_INTERNAL_c30decb5_4_k_cu_ae71db006thrust24THRUST_300001_SM_1000_NS12placeholders3_10E
	.align		8
        /*0150*/ 	.dword	_ZN34_INTERNAL_c30decb5_4_k_cu_ae71db006thrust24THRUST_300001_SM_1000_NS3seqE


//--------------------- .text._ZN3cub18CUB_300001_SM_10006detail11EmptyKernelIvEEvv --------------------------
	.section	.text._ZN3cub18CUB_300001_SM_10006detail11EmptyKernelIvEEvv,"ax",@progbits
	.align	128
        .global         _ZN3cub18CUB_300001_SM_10006detail11EmptyKernelIvEEvv
        .type           _ZN3cub18CUB_300001_SM_10006detail11EmptyKernelIvEEvv,@function
        .size           _ZN3cub18CUB_300001_SM_10006detail11EmptyKernelIvEEvv,(.L_x_8 - _ZN3cub18CUB_300001_SM_10006detail11EmptyKernelIvEEvv)
        .other          _ZN3cub18CUB_300001_SM_10006detail11EmptyKernelIvEEvv,@"STO_CUDA_ENTRY STV_DEFAULT"
_ZN3cub18CUB_300001_SM_10006detail11EmptyKernelIvEEvv:
.text._ZN3cub18CUB_300001_SM_10006detail11EmptyKernelIvEEvv:
[----:B------:R-:W-:Y:S01]  /*0000*/  LDC R1, c[0x0][0x37c] ;  /* 0x0000df00ff017b82 */ /* 0x000fe20000000800 */
[----:B------:R-:W-:Y:S05]  /*0010*/  EXIT ;  /* 0x000000000000794d */ /* 0x000fea0003800000 */
.L_x_0:
[----:B------:R-:W-:-:S00]  /*0020*/  BRA `(.L_x_0) ;  /* 0xfffffffc00fc7947 */ /* 0x000fc0000383ffff */
[----:B------:R-:W-:-:S00]  /*0030*/  NOP ;  /* 0x0000000000007918 */ /* 0x000fc00000000000 */
        /* <DEDUP_REMOVED lines=12> */
.L_x_8:


//--------------------- .text._Z8TricountPiS_S_S_ii --------------------------
	.section	.text._Z8TricountPiS_S_S_ii,"ax",@progbits
	.align	128
        .global         _Z8TricountPiS_S_S_ii
        .type           _Z8TricountPiS_S_S_ii,@function
        .size           _Z8TricountPiS_S_S_ii,(.L_x_9 - _Z8TricountPiS_S_S_ii)
        .other          _Z8TricountPiS_S_S_ii,@"STO_CUDA_ENTRY STV_DEFAULT"
_Z8TricountPiS_S_S_ii:
.text._Z8TricountPiS_S_S_ii:
[----:B------:R-:W-:Y:S01]  /*0000*/  LDC R1, c[0x0][0x37c] ;  /* 0x0000df00ff017b82 */ /* 0x000fe20000000800 */
[----:B------:R-:W0:Y:S07]  /*0010*/  S2R R0, SR_TID.X ;  /* 0x0000000000007919 */ /* 0x000e2e0000002100 */
[----:B------:R-:W0:Y:S08]  /*0020*/  S2UR UR4, SR_CTAID.X ;  /* 0x00000000000479c3 */ /* 0x000e300000002500 */
[----:B------:R-:W0:Y:S08]  /*0030*/  LDC R13, c[0x0][0x360] ;  /* 0x0000d800ff0d7b82 */ /* 0x000e300000000800 */
[----:B------:R-:W1:Y:S01]  /*0040*/  LDC R4, c[0x0][0x3a4] ;  /* 0x0000e900ff047b82 */ /* 0x000e620000000800 */
[----:B0-----:R-:W-:-:S05]  /*0050*/  IMAD R13, R13, UR4, R0 ;  /* 0x000000040d0d7c24 */ /* 0x001fca000f8e0200 */
[----:B-1----:R-:W-:-:S13]  /*0060*/  ISETP.GE.AND P0, PT, R13, R4, PT ;  /* 0x000000040d00720c */ /* 0x002fda0003f06270 */
[----:B------:R-:W-:Y:S05]  /*0070*/  @P0 EXIT ;  /* 0x000000000000094d */ /* 0x000fea0003800000 */
[----:B------:R-:W0:Y:S01]  /*0080*/  LDC.64 R2, c[0x0][0x388] ;  /* 0x0000e200ff027b82 */ /* 0x000e220000000a00 */
[----:B------:R-:W1:Y:S01]  /*0090*/  LDCU.64 UR4, c[0x0][0x358] ;  /* 0x00006b00ff0477ac */ /* 0x000e620008000a00 */
[----:B------:R-:W2:Y:S06]  /*00a0*/  LDCU UR6, c[0x0][0x3a0] ;  /* 0x00007400ff0677ac */ /* 0x000eac0008000800 */
[----:B------:R-:W3:Y:S08]  /*00b0*/  LDC.64 R8, c[0x0][0x398] ;  /* 0x0000e600ff087b82 */ /* 0x000ef00000000a00 */
[----:B------:R-:W4:Y:S01]  /*00c0*/  LDC.64 R10, c[0x0][0x380] ;  /* 0x0000e000ff0a7b82 */ /* 0x000f220000000a00 */
[----:B0-----:R-:W-:-:S06]  /*00d0*/  IMAD.WIDE R2, R13, 0x4, R2 ;  /* 0x000000040d027825 */ /* 0x001fcc00078e0202 */
[----:B-1----:R-:W4:Y:S01]  /*00e0*/  LDG.E R3, desc[UR4][R2.64] ;  /* 0x0000000402037981 */ /* 0x002f22000c1e1900 */
[----:B---3--:R-:W-:-:S06]  /*00f0*/  IMAD.WIDE R8, R13, 0x4, R8 ;  /* 0x000000040d087825 */ /* 0x008fcc00078e0208 */
[----:B------:R-:W3:Y:S01]  /*0100*/  LDG.E R9, desc[UR4][R8.64] ;  /* 0x0000000408097981 */ /* 0x000ee2000c1e1900 */
[----:B----4-:R-:W-:-:S05]  /*0110*/  IMAD.WIDE R6, R3, 0x4, R10 ;  /* 0x0000000403067825 */ /* 0x010fca00078e020a */
[----:B------:R-:W4:Y:S01]  /*0120*/  LDG.E R15, desc[UR4][R6.64+0x4] ;  /* 0x00000404060f7981 */ /* 0x000f22000c1e1900 */
[----:B------:R-:W-:-:S03]  /*0130*/  VIADD R5, R3, 0x1 ;  /* 0x0000000103057836 */ /* 0x000fc60000000000 */
[----:B------:R-:W4:Y:S01]  /*0140*/  LDG.E R0, desc[UR4][R6.64] ;  /* 0x0000000406007981 */ /* 0x000f22000c1e1900 */
[----:B---3--:R-:W-:Y:S01]  /*0150*/  VIADD R2, R9, 0x1 ;  /* 0x0000000109027836 */ /* 0x008fe20000000000 */
[----:B--2---:R-:W-:-:S04]  /*0160*/  ISETP.NE.AND P0, PT, R5, UR6, PT ;  /* 0x0000000605007c0c */ /* 0x004fc8000bf05270 */
[----:B----4-:R-:W-:Y:S02]  /*0170*/  SEL R5, R15, R4, P0 ;  /* 0x000000040f057207 */ /* 0x010fe40000000000 */
[----:B------:R-:W-:Y:S01]  /*0180*/  ISETP.NE.AND P0, PT, R2, UR6, PT ;  /* 0x0000000602007c0c */ /* 0x000fe2000bf05270 */
[----:B------:R-:W-:-:S12]  /*0190*/  IMAD.WIDE R2, R9, 0x4, R10 ;  /* 0x0000000409027825 */ /* 0x000fd800078e020a */
[----:B------:R0:W5:Y:S01]  /*01a0*/  @P0 LDG.E R4, desc[UR4][R2.64+0x4] ;  /* 0x0000040402040981 */ /* 0x000162000c1e1900 */
[----:B------:R-:W-:-:S05]  /*01b0*/  IMAD.IADD R5, R5, 0x1, -R0 ;  /* 0x0000000105057824 */ /* 0x000fca00078e0a00 */
[----:B------:R-:W-:-:S13]  /*01c0*/  ISETP.GE.AND P1, PT, R5, 0x1, PT ;  /* 0x000000010500780c */ /* 0x000fda0003f26270 */
[----:B0-----:R-:W-:Y:S05]  /*01d0*/  @!P1 EXIT ;  /* 0x000000000000994d */ /* 0x001fea0003800000 */
[----:B------:R-:W2:Y:S01]  /*01e0*/  LDG.E R8, desc[UR4][R2.64] ;  /* 0x0000000402087981 */ /* 0x000ea2000c1e1900 */
[----:B------:R-:W0:Y:S02]  /*01f0*/  LDC.64 R6, c[0x0][0x390] ;  /* 0x0000e400ff067b82 */ /* 0x000e240000000a00 */
[----:B0-----:R-:W-:Y:S01]  /*0200*/  IMAD.WIDE R6, R13, 0x4, R6 ;  /* 0x000000040d067825 */ /* 0x001fe200078e0206 */
[----:B--2---:R-:W-:-:S03]  /*0210*/  LOP3.LUT R9, RZ, R8, RZ, 0x33, !PT ;  /* 0x00000008ff097212 */ /* 0x004fc600078e33ff */
[----:B------:R-:W-:Y:S02]  /*0220*/  HFMA2 R8, -RZ, RZ, 0, 0 ;  /* 0x00000000ff087431 */ /* 0x000fe400000001ff */
[----:B-----5:R-:W-:-:S07]  /*0230*/  IMAD.IADD R4, R4, 0x1, R9 ;  /* 0x0000000104047824 */ /* 0x020fce00078e0209 */
.L_x_6:
[----:B-1----:R-:W2:Y:S01]  /*0240*/  LDG.E R9, desc[UR4][R2.64] ;  /* 0x0000000402097981 */ /* 0x002ea2000c1e1900 */
[----:B------:R-:W-:Y:S01]  /*0250*/  IMAD.MOV.U32 R15, RZ, RZ, R8 ;  /* 0x000000ffff0f7224 */ /* 0x000fe200078e0008 */
[----:B------:R-:W-:Y:S01]  /*0260*/  IADD3 R8, PT, PT, R8, 0x1, RZ ;  /* 0x0000000108087810 */ /* 0x000fe20007ffe0ff */
[----:B------:R-:W-:Y:S03]  /*0270*/  BSSY.RECONVERGENT B0, `(.L_x_1) ;  /* 0x0000027000007945 */ /* 0x000fe60003800200 */
[----:B------:R-:W-:Y:S01]  /*0280*/  ISETP.NE.AND P0, PT, R8, R5, PT ;  /* 0x000000050800720c */ /* 0x000fe20003f05270 */
[----:B--2---:R-:W-:-:S05]  /*0290*/  IMAD.IADD R12, R4, 0x1, R9 ;  /* 0x00000001040c7824 */ /* 0x004fca00078e0209 */
[----:B------:R-:W-:-:S13]  /*02a0*/  ISETP.GT.AND P1, PT, R9, R12, PT ;  /* 0x0000000c0900720c */ /* 0x000fda0003f24270 */
[----:B0-----:R-:W-:Y:S05]  /*02b0*/  @P1 BRA `(.L_x_2) ;  /* 0x0000000000881947 */ /* 0x001fea0003800000 */
[----:B------:R-:W0:Y:S01]  /*02c0*/  LDC.64 R10, c[0x0][0x388] ;  /* 0x0000e200ff0a7b82 */ /* 0x000e220000000a00 */
[----:B------:R-:W-:Y:S01]  /*02d0*/  IMAD.IADD R17, R9, 0x1, R12 ;  /* 0x0000000109117824 */ /* 0x000fe200078e020c */
[----:B------:R-:W-:-:S04]  /*02e0*/  IADD3 R15, PT, PT, R0, R15, RZ ;  /* 0x0000000f000f7210 */ /* 0x000fc80007ffe0ff */
[----:B------:R-:W-:-:S04]  /*02f0*/  LEA.HI R13, R17, R17, RZ, 0x1 ;  /* 0x00000011110d7211 */ /* 0x000fc800078f08ff */
[----:B------:R-:W-:Y:S01]  /*0300*/  SHF.R.S32.HI R13, RZ, 0x1, R13 ;  /* 0x00000001ff0d7819 */ /* 0x000fe2000001140d */
[----:B0-----:R-:W-:-:S04]  /*0310*/  IMAD.WIDE R14, R15, 0x4, R10 ;  /* 0x000000040f0e7825 */ /* 0x001fc800078e020a */
[----:B------:R-:W-:Y:S01]  /*0320*/  IMAD.WIDE R10, R13, 0x4, R10 ;  /* 0x000000040d0a7825 */ /* 0x000fe200078e020a */
[----:B------:R-:W2:Y:S04]  /*0330*/  LDG.E R19, desc[UR4][R14.64] ;  /* 0x000000040e137981 */ /* 0x000ea8000c1e1900 */
[----:B------:R-:W2:Y:S01]  /*0340*/  LDG.E R16, desc[UR4][R10.64] ;  /* 0x000000040a107981 */ /* 0x000ea2000c1e1900 */
[----:B------:R-:W-:Y:S01]  /*0350*/  BSSY.RELIABLE B1, `(.L_x_3) ;  /* 0x0000015000017945 */ /* 0x000fe20003800100 */
[----:B--2---:R-:W-:-:S13]  /*0360*/  ISETP.NE.AND P1, PT, R16, R19, PT ;  /* 0x000000131000720c */ /* 0x004fda0003f25270 */
[----:B------:R-:W-:Y:S05]  /*0370*/  @!P1 BRA `(.L_x_4) ;  /* 0x0000000000389947 */ /* 0x000fea0003800000 */
[----:B------:R-:W0:Y:S02]  /*0380*/  LDC.64 R10, c[0x0][0x388] ;  /* 0x0000e200ff0a7b82 */ /* 0x000e240000000a00 */
.L_x_5:
[----:B------:R-:W-:-:S13]  /*0390*/  ISETP.GE.AND P1, PT, R16, R19, PT ;  /* 0x000000131000720c */ /* 0x000fda0003f26270 */
[C---:B------:R-:W-:Y:S02]  /*03a0*/  @!P1 VIADD R9, R13.reuse, 0x1 ;  /* 0x000000010d099836 */ /* 0x040fe40000000000 */
[----:B------:R-:W-:-:S05]  /*03b0*/  @P1 VIADD R12, R13, 0xffffffff ;  /* 0xffffffff0d0c1836 */ /* 0x000fca0000000000 */
[----:B------:R-:W-:-:S13]  /*03c0*/  ISETP.GT.AND P1, PT, R9, R12, PT ;  /* 0x0000000c0900720c */ /* 0x000fda0003f24270 */
[----:B------:R-:W-:Y:S05]  /*03d0*/  @P1 BREAK.RELIABLE B1 ;  /* 0x0000000000011942 */ /* 0x000fea0003800100 */
[----:B------:R-:W-:Y:S05]  /*03e0*/  @P1 BRA `(.L_x_2) ;  /* 0x00000000003c1947 */ /* 0x000fea0003800000 */
[----:B------:R-:W-:-:S04]  /*03f0*/  IADD3 R17, PT, PT, R9, R12, RZ ;  /* 0x0000000c09117210 */ /* 0x000fc80007ffe0ff */
[----:B------:R-:W-:-:S04]  /*0400*/  LEA.HI R13, R17, R17, RZ, 0x1 ;  /* 0x00000011110d7211 */ /* 0x000fc800078f08ff */
[----:B------:R-:W-:-:S05]  /*0410*/  SHF.R.S32.HI R13, RZ, 0x1, R13 ;  /* 0x00000001ff0d7819 */ /* 0x000fca000001140d */
[----:B0-----:R-:W-:-:S05]  /*0420*/  IMAD.WIDE R14, R13, 0x4, R10 ;  /* 0x000000040d0e7825 */ /* 0x001fca00078e020a */
[----:B------:R-:W2:Y:S02]  /*0430*/  LDG.E R16, desc[UR4][R14.64] ;  /* 0x000000040e107981 */ /* 0x000ea4000c1e1900 */
[----:B--2---:R-:W-:-:S13]  /*0440*/  ISETP.NE.AND P1, PT, R16, R19, PT ;  /* 0x000000131000720c */ /* 0x004fda0003f25270 */
[----:B------:R-:W-:Y:S05]  /*0450*/  @P1 BRA `(.L_x_5) ;  /* 0xfffffffc00cc1947 */ /* 0x000fea000383ffff */
.L_x_4:
[----:B------:R-:W-:-:S05]  /*0460*/  VIADD R17, R17, 0x3 ;  /* 0x0000000311117836 */ /* 0x000fca0000000000 */
[----:B------:R-:W-:-:S13]  /*0470*/  ISETP.GE.U32.AND P1, PT, R17, 0x2, PT ;  /* 0x000000021100780c */ /* 0x000fda0003f26070 */
[----:B------:R-:W-:Y:S05]  /*0480*/  @!P1 BREAK.RELIABLE B1 ;  /* 0x0000000000019942 */ /* 0x000fea0003800100 */
[----:B------:R-:W-:Y:S05]  /*0490*/  @!P1 BRA `(.L_x_2) ;  /* 0x0000000000109947 */ /* 0x000fea0003800000 */
[----:B------:R-:W-:Y:S05]  /*04a0*/  BSYNC.RELIABLE B1 ;  /* 0x0000000000017941 */ /* 0x000fea0003800100 */
.L_x_3:
[----:B------:R-:W2:Y:S02]  /*04b0*/  LDG.E R9, desc[UR4][R6.64] ;  /* 0x0000000406097981 */ /* 0x000ea4000c1e1900 */
[----:B--2---:R-:W-:-:S05]  /*04c0*/  IADD3 R9, PT, PT, R9, 0x1, RZ ;  /* 0x0000000109097810 */ /* 0x004fca0007ffe0ff */
[----:B------:R1:W-:Y:S02]  /*04d0*/  STG.E desc[UR4][R6.64], R9 ;  /* 0x0000000906007986 */ /* 0x0003e4000c101904 */
.L_x_2:
[----:B------:R-:W-:Y:S05]  /*04e0*/  BSYNC.RECONVERGENT B0 ;  /* 0x0000000000007941 */ /* 0x000fea0003800200 */
.L_x_1:
[----:B------:R-:W-:Y:S05]  /*04f0*/  @P0 BRA `(.L_x_6) ;  /* 0xfffffffc00500947 */ /* 0x000fea000383ffff */
[----:B------:R-:W-:Y:S05]  /*0500*/  EXIT ;  /* 0x000000000000794d */ /* 0x000fea0003800000 */
.L_x_7:
        /* <DEDUP_REMOVED lines=15> */
.L_x_9:


//--------------------- .nv.shared.reserved.0     --------------------------
	.section	.nv.shared.reserved.0,"aw",@nobits
	.weak		__nv_reservedSMEM_offset_0_alias
	.size		__nv_reservedSMEM_offset_0_alias, 0, 64
	.other		__nv_reservedSMEM_offset_0_alias,@"STO_CUDA_RESERVED_SHARED STV_DEFAULT"
__nv_reservedSMEM_offset_0_alias:
	.zero		0
	.zero		64


//--------------------- .nv.global                --------------------------
	.section	.nv.global,"aw",@nobits
.nv.global:
	.type		_ZN34_INTERNAL_c30decb5_4_k_cu_ae71db006thrust24THRUST_300001_SM_1000_NS3seqE,@object
	.size		_ZN34_INTERNAL_c30decb5_4_k_cu_ae71db006thrust24THRUST_300001_SM_1000_NS3seqE,(_ZN34_INTERNAL_c30decb5_4_k_cu_ae71db004cuda3std3__48in_placeE - _ZN34_INTERNAL_c30decb5_4_k_cu_ae71db006thrust24THRUST_300001_SM_1000_NS3seqE)
_ZN34_INTERNAL_c30decb5_4_k_cu_ae71db006thrust24THRUST_300001_SM_1000_NS3seqE:
	.zero		1
	.type		_ZN34_INTERNAL_c30decb5_4_k_cu_ae71db004cuda3std3__48in_placeE,@object
	.size		_ZN34_INTERNAL_c30decb5_4_k_cu_ae71db004cuda3std3__48in_placeE,(_ZN34_INTERNAL_c30decb5_4_k_cu_ae71db004cuda3std6ranges3__45__cpo4sizeE - _ZN34_INTERNAL_c30decb5_4_k_cu_ae71db004cuda3std3__48in_placeE)
_ZN34_INTERNAL_c30decb5_4_k_cu_ae71db004cuda3std3__48in_placeE:
	.zero		1
	.type		_ZN34_INTERNAL_c30decb5_4_k_cu_ae71db004cuda3std6ranges3__45__cpo4sizeE,@object
	.size		_ZN34_INTERNAL_c30decb5_4_k_cu_ae71db004cuda3std6ranges3__45__cpo4sizeE,(_ZN34_INTERNAL_c30decb5_4_k_cu_ae71db006thrust24THRUST_300001_SM_1000_NS12placeholders2_3E - _ZN34_INTERNAL_c30decb5_4_k_cu_ae71db004cuda3std6ranges3__45__cpo4sizeE)
_ZN34_INTERNAL_c30decb5_4_k_cu_ae71db004cuda3std6ranges3__45__cpo4sizeE:
	.zero		1
	.type		_ZN34_INTERNAL_c30decb5_4_k_cu_ae71db006thrust24THRUST_300001_SM_1000_NS12placeholders2_3E,@object
	.size		_ZN34_INTERNAL_c30decb5_4_k_cu_ae71db006thrust24THRUST_300001_SM_1000_NS12placeholders2_3E,(_ZN34_INTERNAL_c30decb5_4_k_cu_ae71db004cuda3std3__45__cpo6cbeginE - _ZN34_INTERNAL_c30decb5_4_k_cu_ae71db006thrust24THRUST_300001_SM_1000_NS12placeholders2_3E)
_ZN34_INTERNAL_c30decb5_4_k_cu_ae71db006thrust24THRUST_300001_SM_1000_NS12placeholders2_3E:
	.zero		1
	.type		_ZN34_INTERNAL_c30decb5_4_k_cu_ae71db004cuda3std3__45__cpo6cbeginE,@object
	.size		_ZN34_INTERNAL_c30decb5_4_k_cu_ae71db004cuda3std3__45__cpo6cbeginE,(_ZN34_INTERNAL_c30decb5_4_k_cu_ae71db004cuda3std6ranges3__45__cpo6cbeginE - _ZN34_INTERNAL_c30decb5_4_k_cu_ae71db004cuda3std3__45__cpo6cbeginE)
_ZN34_INTERNAL_c30decb5_4_k_cu_ae71db004cuda3std3__45__cpo6cbeginE:
	.zero		1
	.type		_ZN34_INTERNAL_c30decb5_4_k_cu_ae71db004cuda3std6ranges3__45__cpo6cbeginE,@object
	.size		_ZN34_INTERNAL_c30decb5_4_k_cu_ae71db004cuda3std6ranges3__45__cpo6cbeginE,(_ZN34_INTERNAL_c30decb5_4_k_cu_ae71db006thrust24THRUST_300001_SM_1000_NS12placeholders2_7E - _ZN34_INTERNAL_c30decb5_4_k_cu_ae71db004cuda3std6ranges3__45__cpo6cbeginE)
_ZN34_INTERNAL_c30decb5_4_k_cu_ae71db004cuda3std6ranges3__45__cpo6cbeginE:
	.zero		1
	.type		_ZN34_INTERNAL_c30decb5_4_k_cu_ae71db006thrust24THRUST_300001_SM_1000_NS12placeholders2_7E,@object
	.size		_ZN34_INTERNAL_c30decb5_4_k_cu_ae71db006thrust24THRUST_300001_SM_1000_NS12placeholders2_7E,(_ZN34_INTERNAL_c30decb5_4_k_cu_ae71db004cuda3std3__45__cpo7crbeginE - _ZN34_INTERNAL_c30decb5_4_k_cu_ae71db006thrust24THRUST_300001_SM_1000_NS12placeholders2_7E)
_ZN34_INTERNAL_c30decb5_4_k_cu_ae71db006thrust24THRUST_300001_SM_1000_NS12placeholders2_7E:
	.zero		1
	.type		_ZN34_INTERNAL_c30decb5_4_k_cu_ae71db004cuda3std3__45__cpo7crbeginE,@object
	.size		_ZN34_INTERNAL_c30decb5_4_k_cu_ae71db004cuda3std3__45__cpo7crbeginE,(_ZN34_INTERNAL_c30decb5_4_k_cu_ae71db004cuda3std6ranges3__45__cpo4nextE - _ZN34_INTERNAL_c30decb5_4_k_cu_ae71db004cuda3std3__45__cpo7crbeginE)
_ZN34_INTERNAL_c30decb5_4_k_cu_ae71db004cuda3std3__45__cpo7crbeginE:
	.zero		1
	.type		_ZN34_INTERNAL_c30decb5_4_k_cu_ae71db004cuda3std6ranges3__45__cpo4nextE,@object
	.size		_ZN34_INTERNAL_c30decb5_4_k_cu_ae71db004cuda3std6ranges3__45__cpo4nextE,(_ZN34_INTERNAL_c30decb5_4_k_cu_ae71db004cuda3std6ranges3__45__cpo4swapE - _ZN34_INTERNAL_c30decb5_4_k_cu_ae71db004cuda3std6ranges3__45__cpo4nextE)
_ZN34_INTERNAL_c30decb5_4_k_cu_ae71db004cuda3std6ranges3__45__cpo4nextE:
	.zero		1
	.type		_ZN34_INTERNAL_c30decb5_4_k_cu_ae71db004cuda3std6ranges3__45__cpo4swapE,@object
	.size		_ZN34_INTERNAL_c30decb5_4_k_cu_ae71db004cuda3std6ranges3__45__cpo4swapE,(_ZN34_INTERNAL_c30decb5_4_k_cu_ae71db006thrust24THRUST_300001_SM_1000_NS8cuda_cub10par_nosyncE - _ZN34_INTERNAL_c30decb5_4_k_cu_ae71db004cuda3std6ranges3__45__cpo4swapE)
_ZN34_INTERNAL_c30decb5_4_k_cu_ae71db004cuda3std6ranges3__45__cpo4swapE:
	.zero		1
	.type		_ZN34_INTERNAL_c30decb5_4_k_cu_ae71db006thrust24THRUST_300001_SM_1000_NS8cuda_cub10par_nosyncE,@object
	.size		_ZN34_INTERNAL_c30decb5_4_k_cu_ae71db006thrust24THRUST_300001_SM_1000_NS8cuda_cub10par_nosyncE,(_ZN34_INTERNAL_c30decb5_4_k_cu_ae71db006thrust24THRUST_300001_SM_1000_NS12placeholders2_9E - _ZN34_INTERNAL_c30decb5_4_k_cu_ae71db006thrust24THRUST_300001_SM_1000_NS8cuda_cub10par_nosyncE)
_ZN34_INTERNAL_c30decb5_4_k_cu_ae71db006thrust24THRUST_300001_SM_1000_NS8cuda_cub10par_nosyncE:
	.zero		1
	.type		_ZN34_INTERNAL_c30decb5_4_k_cu_ae71db006thrust24THRUST_300001_SM_1000_NS12placeholders2_9E,@object
	.size		_ZN34_INTERNAL_c30decb5_4_k_cu_ae71db006thrust24THRUST_300001_SM_1000_NS12placeholders2_9E,(_ZN34_INTERNAL_c30decb5_4_k_cu_ae71db004cuda3std3__436_GLOBAL__N__c30decb5_4_k_cu_ae71db006ignoreE - _ZN34_INTERNAL_c30decb5_4_k_cu_ae71db006thrust24THRUST_300001_SM_1000_NS12placeholders2_9E)
_ZN34_INTERNAL_c30decb5_4_k_cu_ae71db006thrust24THRUST_300001_SM_1000_NS12placeholders2_9E:
	.zero		1
	.type		_ZN34_INTERNAL_c30decb5_4_k_cu_ae71db004cuda3std3__436_GLOBAL__N__c30decb5_4_k_cu_ae71db006ignoreE,@object
	.size		_ZN34_INTERNAL_c30decb5_4_k_cu_ae71db004cuda3std3__436_GLOBAL__N__c30decb5_4_k_cu_ae71db006ignoreE,(_ZN34_INTERNAL_c30decb5_4_k_cu_ae71db004cuda3std6ranges3__45__cpo4dataE - _ZN34_INTERNAL_c30decb5_4_k_cu_ae71db004cuda3std3__436_GLOBAL__N__c30decb5_4_k_cu_ae71db006ignoreE)
_ZN34_INTERNAL_c30decb5_4_k_cu_ae71db004cuda3std3__436_GLOBAL__N__c30decb5_4_k_cu_ae71db006ignoreE:
	.zero		1
	.type		_ZN34_INTERNAL_c30decb5_4_k_cu_ae71db004cuda3std6ranges3__45__cpo4dataE,@object
	.size		_ZN34_INTERNAL_c30decb5_4_k_cu_ae71db004cuda3std6ranges3__45__cpo4dataE,(_ZN34_INTERNAL_c30decb5_4_k_cu_ae71db006thrust24THRUST_300001_SM_1000_NS12placeholders2_1E - _ZN34_INTERNAL_c30decb5_4_k_cu_ae71db004cuda3std6ranges3__45__cpo4dataE)
_ZN34_INTERNAL_c30decb5_4_k_cu_ae71db004cuda3std6ranges3__45__cpo4dataE:
	.zero		1
	.type		_ZN34_INTERNAL_c30decb5_4_k_cu_ae71db006thrust24THRUST_300001_SM_1000_NS12placeholders2_1E,@object
	.size		_ZN34_INTERNAL_c30decb5_4_k_cu_ae71db006thrust24THRUST_300001_SM_1000_NS12placeholders2_1E,(_ZN34_INTERNAL_c30decb5_4_k_cu_ae71db004cuda3std3__45__cpo5beginE - _ZN34_INTERNAL_c30decb5_4_k_cu_ae71db006thrust24THRUST_300001_SM_1000_NS12placeholders2_1E)
_ZN34_INTERNAL_c30decb5_4_k_cu_ae71db006thrust24THRUST_300001_SM_1000_NS12placeholders2_1E:
	.zero		1
	.type		_ZN34_INTERNAL_c30decb5_4_k_cu_ae71db004cuda3std3__45__cpo5beginE,@object
	.size		_ZN34_INTERNAL_c30decb5_4_k_cu_ae71db004cuda3std3__45__cpo5beginE,(_ZN34_INTERNAL_c30decb5_4_k_cu_ae71db004cuda3std6ranges3__45__cpo5beginE - _ZN34_INTERNAL_c30decb5_4_k_cu_ae71db004cuda3std3__45__cpo5beginE)
_ZN34_INTERNAL_c30decb5_4_k_cu_ae71db004cuda3std3__45__cpo5beginE:
	.zero		1
	.type		_ZN34_INTERNAL_c30decb5_4_k_cu_ae71db004cuda3std6ranges3__45__cpo5beginE,@object
	.size		_ZN34_INTERNAL_c30decb5_4_k_cu_ae71db004cuda3std6ranges3__45__cpo5beginE,(_ZN34_INTERNAL_c30decb5_4_k_cu_ae71db006thrust24THRUST_300001_SM_1000_NS12placeholders2_5E - _ZN34_INTERNAL_c30decb5_4_k_cu_ae71db004cuda3std6ranges3__45__cpo5beginE)
_ZN34_INTERNAL_c30decb5_4_k_cu_ae71db004cuda3std6ranges3__45__cpo5beginE:
	.zero		1
	.type		_ZN34_INTERNAL_c30decb5_4_k_cu_ae71db006thrust24THRUST_300001_SM_1000_NS12placeholders2_5E,@object
	.size		_ZN34_INTERNAL_c30decb5_4_k_cu_ae71db006thrust24THRUST_300001_SM_1000_NS12placeholders2_5E,(_ZN34_INTERNAL_c30decb5_4_k_cu_ae71db004cuda3std3__45__cpo6rbeginE - _ZN34_INTERNAL_c30decb5_4_k_cu_ae71db006thrust24THRUST_300001_SM_1000_NS12placeholders2_5E)
_ZN34_INTERNAL_c30decb5_4_k_cu_ae71db006thrust24THRUST_300001_SM_1000_NS12placeholders2_5E:
	.zero		1
	.type		_ZN34_INTERNAL_c30decb5_4_k_cu_ae71db004cuda3std3__45__cpo6rbeginE,@object
	.size		_ZN34_INTERNAL_c30decb5_4_k_cu_ae71db004cuda3std3__45__cpo6rbeginE,(_ZN34_INTERNAL_c30decb5_4_k_cu_ae71db004cuda3std6ranges3__45__cpo7advanceE - _ZN34_INTERNAL_c30decb5_4_k_cu_ae71db004cuda3std3__45__cpo6rbeginE)
_ZN34_INTERNAL_c30decb5_4_k_cu_ae71db004cuda3std3__45__cpo6rbeginE:
	.zero		1
	.type		_ZN34_INTERNAL_c30decb5_4_k_cu_ae71db004cuda3std6ranges3__45__cpo7advanceE,@object
	.size		_ZN34_INTERNAL_c30decb5_4_k_cu_ae71db004cuda3std6ranges3__45__cpo7advanceE,(_ZN34_INTERNAL_c30decb5_4_k_cu_ae71db004cuda3std3__47nulloptE - _ZN34_INTERNAL_c30decb5_4_k_cu_ae71db004cuda3std6ranges3__45__cpo7advanceE)
_ZN34_INTERNAL_c30decb5_4_k_cu_ae71db004cuda3std6ranges3__45__cpo7advanceE:
	.zero		1
	.type		_ZN34_INTERNAL_c30decb5_4_k_cu_ae71db004cuda3std3__47nulloptE,@object
	.size		_ZN34_INTERNAL_c30decb5_4_k_cu_ae71db004cuda3std3__47nulloptE,(_ZN34_INTERNAL_c30decb5_4_k_cu_ae71db004cuda3std6ranges3__45__cpo8distanceE - _ZN34_INTERNAL_c30decb5_4_k_cu_ae71db004cuda3std3__47nulloptE)
_ZN34_INTERNAL_c30decb5_4_k_cu_ae71db004cuda3std3__47nulloptE:
	.zero		1
	.type		_ZN34_INTERNAL_c30decb5_4_k_cu_ae71db004cuda3std6ranges3__45__cpo8distanceE,@object
	.size		_ZN34_INTERNAL_c30decb5_4_k_cu_ae71db004cuda3std6ranges3__45__cpo8distanceE,(_ZN34_INTERNAL_c30decb5_4_k_cu_ae71db006thrust24THRUST_300001_SM_1000_NS12placeholders3_10E - _ZN34_INTERNAL_c30decb5_4_k_cu_ae71db004cuda3std6ranges3__45__cpo8distanceE)
_ZN34_INTERNAL_c30decb5_4_k_cu_ae71db004cuda3std6ranges3__45__cpo8distanceE:
	.zero		1
	.type		_ZN34_INTERNAL_c30decb5_4_k_cu_ae71db006thrust24THRUST_300001_SM_1000_NS12placeholders3_10E,@object
	.size		_ZN34_INTERNAL_c30decb5_4_k_cu_ae71db006thrust24THRUST_300001_SM_1000_NS12placeholders3_10E,(_ZN34_INTERNAL_c30decb5_4_k_cu_ae71db004cuda3std3__419piecewise_constructE - _ZN34_INTERNAL_c30decb5_4_k_cu_ae71db006thrust24THRUST_300001_SM_1000_NS12placeholders3_10E)
_ZN34_INTERNAL_c30decb5_4_k_cu_ae71db006thrust24THRUST_300001_SM_1000_NS12placeholders3_10E:
	.zero		1
	.type		_ZN34_INTERNAL_c30decb5_4_k_cu_ae71db004cuda3std3__419piecewise_constructE,@object
	.size		_ZN34_INTERNAL_c30decb5_4_k_cu_ae71db004cuda3std3__419piecewise_constructE,(_ZN34_INTERNAL_c30decb5_4_k_cu_ae71db004cuda3std6ranges3__45__cpo5cdataE - _ZN34_INTERNAL_c30decb5_4_k_cu_ae71db004cuda3std3__419piecewise_constructE)
_ZN34_INTERNAL_c30decb5_4_k_cu_ae71db004cuda3std3__419piecewise_constructE:
	.zero		1
	.type		_ZN34_INTERNAL_c30decb5_4_k_cu_ae71db004cuda3std6ranges3__45__cpo5cdataE,@object
	.size		_ZN34_INTERNAL_c30decb5_4_k_cu_ae71db004cuda3std6ranges3__45__cpo5cdataE,(_ZN34_INTERNAL_c30decb5_4_k_cu_ae71db006thrust24THRUST_300001_SM_1000_NS12placeholders2_2E - _ZN34_INTERNAL_c30decb5_4_k_cu_ae71db004cuda3std6ranges3__45__cpo5cdataE)
_ZN34_INTERNAL_c30decb5_4_k_cu_ae71db004cuda3std6ranges3__45__cpo5cdataE:
	.zero		1
	.type		_ZN34_INTERNAL_c30decb5_4_k_cu_ae71db006thrust24THRUST_300001_SM_1000_NS12placeholders2_2E,@object
	.size		_ZN34_INTERNAL_c30decb5_4_k_cu_ae71db006thrust24THRUST_300001_SM_1000_NS12placeholders2_2E,(_ZN34_INTERNAL_c30decb5_4_k_cu_ae71db004cuda3std3__45__cpo3endE - _ZN34_INTERNAL_c30decb5_4_k_cu_ae71db006thrust24THRUST_300001_SM_1000_NS12placeholders2_2E)
_ZN34_INTERNAL_c30decb5_4_k_cu_ae71db006thrust24THRUST_300001_SM_1000_NS12placeholders2_2E:
	.zero		1
	.type		_ZN34_INTERNAL_c30decb5_4_k_cu_ae71db004cuda3std3__45__cpo3endE,@object
	.size		_ZN34_INTERNAL_c30decb5_4_k_cu_ae71db004cuda3std3__45__cpo3endE,(_ZN34_INTERNAL_c30decb5_4_k_cu_ae71db004cuda3std6ranges3__45__cpo3endE - _ZN34_INTERNAL_c30decb5_4_k_cu_ae71db004cuda3std3__45__cpo3endE)
_ZN34_INTERNAL_c30decb5_4_k_cu_ae71db004cuda3std3__45__cpo3endE:
	.zero		1
	.type		_ZN34_INTERNAL_c30decb5_4_k_cu_ae71db004cuda3std6ranges3__45__cpo3endE,@object
	.size		_ZN34_INTERNAL_c30decb5_4_k_cu_ae71db004cuda3std6ranges3__45__cpo3endE,(_ZN34_INTERNAL_c30decb5_4_k_cu_ae71db006thrust24THRUST_300001_SM_1000_NS12placeholders2_6E - _ZN34_INTERNAL_c30decb5_4_k_cu_ae71db004cuda3std6ranges3__45__cpo3endE)
_ZN34_INTERNAL_c30decb5_4_k_cu_ae71db004cuda3std6ranges3__45__cpo3endE:
	.zero		1
	.type		_ZN34_INTERNAL_c30decb5_4_k_cu_ae71db006thrust24THRUST_300001_SM_1000_NS12placeholders2_6E,@object
	.size		_ZN34_INTERNAL_c30decb5_4_k_cu_ae71db006thrust24THRUST_300001_SM_1000_NS12placeholders2_6E,(_ZN34_INTERNAL_c30decb5_4_k_cu_ae71db004cuda3std3__45__cpo4rendE - _ZN34_INTERNAL_c30decb5_4_k_cu_ae71db006thrust24THRUST_300001_SM_1000_NS12placeholders2_6E)
_ZN34_INTERNAL_c30decb5_4_k_cu_ae71db006thrust24THRUST_300001_SM_1000_NS12placeholders2_6E:
	.zero		1
	.type		_ZN34_INTERNAL_c30decb5_4_k_cu_ae71db004cuda3std3__45__cpo4rendE,@object
	.size		_ZN34_INTERNAL_c30decb5_4_k_cu_ae71db004cuda3std3__45__cpo4rendE,(_ZN34_INTERNAL_c30decb5_4_k_cu_ae71db004cuda3std6ranges3__45__cpo9iter_swapE - _ZN34_INTERNAL_c30decb5_4_k_cu_ae71db004cuda3std3__45__cpo4rendE)
_ZN34_INTERNAL_c30decb5_4_k_cu_ae71db004cuda3std3__45__cpo4rendE:
	.zero		1
	.type		_ZN34_INTERNAL_c30decb5_4_k_cu_ae71db004cuda3std6ranges3__45__cpo9iter_swapE,@object
	.size		_ZN34_INTERNAL_c30decb5_4_k_cu_ae71db004cuda3std6ranges3__45__cpo9iter_swapE,(_ZN34_INTERNAL_c30decb5_4_k_cu_ae71db004cuda3std3__48unexpectE - _ZN34_INTERNAL_c30decb5_4_k_cu_ae71db004cuda3std6ranges3__45__cpo9iter_swapE)
_ZN34_INTERNAL_c30decb5_4_k_cu_ae71db004cuda3std6ranges3__45__cpo9iter_swapE:
	.zero		1
	.type		_ZN34_INTERNAL_c30decb5_4_k_cu_ae71db004cuda3std3__48unexpectE,@object
	.size		_ZN34_INTERNAL_c30decb5_4_k_cu_ae71db004cuda3std3__48unexpectE,(_ZN34_INTERNAL_c30decb5_4_k_cu_ae71db006thrust24THRUST_300001_SM_1000_NS8cuda_cub3parE - _ZN34_INTERNAL_c30decb5_4_k_cu_ae71db004cuda3std3__48unexpectE)
_ZN34_INTERNAL_c30decb5_4_k_cu_ae71db004cuda3std3__48unexpectE:
	.zero		1
	.type		_ZN34_INTERNAL_c30decb5_4_k_cu_ae71db006thrust24THRUST_300001_SM_1000_NS8cuda_cub3parE,@object
	.size		_ZN34_INTERNAL_c30decb5_4_k_cu_ae71db006thrust24THRUST_300001_SM_1000_NS8cuda_cub3parE,(_ZN34_INTERNAL_c30decb5_4_k_cu_ae71db006thrust24THRUST_300001_SM_1000_NS12placeholders2_4E - _ZN34_INTERNAL_c30decb5_4_k_cu_ae71db006thrust24THRUST_300001_SM_1000_NS8cuda_cub3parE)
_ZN34_INTERNAL_c30decb5_4_k_cu_ae71db006thrust24THRUST_300001_SM_1000_NS8cuda_cub3parE:
	.zero		1
	.type		_ZN34_INTERNAL_c30decb5_4_k_cu_ae71db006thrust24THRUST_300001_SM_1000_NS12placeholders2_4E,@object
	.size		_ZN34_INTERNAL_c30decb5_4_k_cu_ae71db006thrust24THRUST_300001_SM_1000_NS12placeholders2_4E,(_ZN34_INTERNAL_c30decb5_4_k_cu_ae71db004cuda3std3__45__cpo4cendE - _ZN34_INTERNAL_c30decb5_4_k_cu_ae71db006thrust24THRUST_300001_SM_1000_NS12placeholders2_4E)
_ZN34_INTERNAL_c30decb5_4_k_cu_ae71db006thrust24THRUST_300001_SM_1000_NS12placeholders2_4E:
	.zero		1
	.type		_ZN34_INTERNAL_c30decb5_4_k_cu_ae71db004cuda3std3__45__cpo4cendE,@object
	.size		_ZN34_INTERNAL_c30decb5_4_k_cu_ae71db004cuda3std3__45__cpo4cendE,(_ZN34_INTERNAL_c30decb5_4_k_cu_ae71db004cuda3std6ranges3__45__cpo4cendE - _ZN34_INTERNAL_c30decb5_4_k_cu_ae71db004cuda3std3__45__cpo4cendE)
_ZN34_INTERNAL_c30decb5_4_k_cu_ae71db004cuda3std3__45__cpo4cendE:
	.zero		1
	.type		_ZN34_INTERNAL_c30decb5_4_k_cu_ae71db004cuda3std6ranges3__45__cpo4cendE,@object
	.size		_ZN34_INTERNAL_c30decb5_4_k_cu_ae71db004cuda3std6ranges3__45__cpo4cendE,(_ZN34_INTERNAL_c30decb5_4_k_cu_ae71db004cuda3std3__420unreachable_sentinelE - _ZN34_INTERNAL_c30decb5_4_k_cu_ae71db004cuda3std6ranges3__45__cpo4cendE)
_ZN34_INTERNAL_c30decb5_4_k_cu_ae71db004cuda3std6ranges3__45__cpo4cendE:
	.zero		1
	.type		_ZN34_INTERNAL_c30decb5_4_k_cu_ae71db004cuda3std3__420unreachable_sentinelE,@object
	.size		_ZN34_INTERNAL_c30decb5_4_k_cu_ae71db004cuda3std3__420unreachable_sentinelE,(_ZN34_INTERNAL_c30decb5_4_k_cu_ae71db004cuda3std6ranges3__45__cpo5ssizeE - _ZN34_INTERNAL_c30decb5_4_k_cu_ae71db004cuda3std3__420unreachable_sentinelE)
_ZN34_INTERNAL_c30decb5_4_k_cu_ae71db004cuda3std3__420unreachable_sentinelE:
	.zero		1
	.type		_ZN34_INTERNAL_c30decb5_4_k_cu_ae71db004cuda3std6ranges3__45__cpo5ssizeE,@object
	.size		_ZN34_INTERNAL_c30decb5_4_k_cu_ae71db004cuda3std6ranges3__45__cpo5ssizeE,(_ZN34_INTERNAL_c30decb5_4_k_cu_ae71db006thrust24THRUST_300001_SM_1000_NS12placeholders2_8E - _ZN34_INTERNAL_c30decb5_4_k_cu_ae71db004cuda3std6ranges3__45__cpo5ssizeE)
_ZN34_INTERNAL_c30decb5_4_k_cu_ae71db004cuda3std6ranges3__45__cpo5ssizeE:
	.zero		1
	.type		_ZN34_INTERNAL_c30decb5_4_k_cu_ae71db006thrust24THRUST_300001_SM_1000_NS12placeholders2_8E,@object
	.size		_ZN34_INTERNAL_c30decb5_4_k_cu_ae71db006thrust24THRUST_300001_SM_1000_NS12placeholders2_8E,(_ZN34_INTERNAL_c30decb5_4_k_cu_ae71db004cuda3std3__45__cpo5crendE - _ZN34_INTERNAL_c30decb5_4_k_cu_ae71db006thrust24THRUST_300001_SM_1000_NS12placeholders2_8E)
_ZN34_INTERNAL_c30decb5_4_k_cu_ae71db006thrust24THRUST_300001_SM_1000_NS12placeholders2_8E:
	.zero		1
	.type		_ZN34_INTERNAL_c30decb5_4_k_cu_ae71db004cuda3std3__45__cpo5crendE,@object
	.size		_ZN34_INTERNAL_c30decb5_4_k_cu_ae71db004cuda3std3__45__cpo5crendE,(_ZN34_INTERNAL_c30decb5_4_k_cu_ae71db004cuda3std6ranges3__45__cpo4prevE - _ZN34_INTERNAL_c30decb5_4_k_cu_ae71db004cuda3std3__45__cpo5crendE)
_ZN34_INTERNAL_c30decb5_4_k_cu_ae71db004cuda3std3__45__cpo5crendE:
	.zero		1
	.type		_ZN34_INTERNAL_c30decb5_4_k_cu_ae71db004cuda3std6ranges3__45__cpo4prevE,@object
	.size		_ZN34_INTERNAL_c30decb5_4_k_cu_ae71db004cuda3std6ranges3__45__cpo4prevE,(_ZN34_INTERNAL_c30decb5_4_k_cu_ae71db004cuda3std6ranges3__45__cpo9iter_moveE - _ZN34_INTERNAL_c30decb5_4_k_cu_ae71db004cuda3std6ranges3__45__cpo4prevE)
_ZN34_INTERNAL_c30decb5_4_k_cu_ae71db004cuda3std6ranges3__45__cpo4prevE:
	.zero		1
	.type		_ZN34_INTERNAL_c30decb5_4_k_cu_ae71db004cuda3std6ranges3__45__cpo9iter_moveE,@object
	.size		_ZN34_INTERNAL_c30decb5_4_k_cu_ae71db004cuda3std6ranges3__45__cpo9iter_moveE,(_ZN34_INTERNAL_c30decb5_4_k_cu_ae71db006thrust24THRUST_300001_SM_1000_NS6system6detail10sequential3seqE - _ZN34_INTERNAL_c30decb5_4_k_cu_ae71db004cuda3std6ranges3__45__cpo9iter_moveE)
_ZN34_INTERNAL_c30decb5_4_k_cu_ae71db004cuda3std6ranges3__45__cpo9iter_moveE:
	.zero		1
	.type		_ZN34_INTERNAL_c30decb5_4_k_cu_ae71db006thrust24THRUST_300001_SM_1000_NS6system6detail10sequential3seqE,@object
	.size		_ZN34_INTERNAL_c30decb5_4_k_cu_ae71db006thrust24THRUST_300001_SM_1000_NS6system6detail10sequential3seqE,(.L_31 - _ZN34_INTERNAL_c30decb5_4_k_cu_ae71db006thrust24THRUST_300001_SM_1000_NS6system6detail10sequential3seqE)
_ZN34_INTERNAL_c30decb5_4_k_cu_ae71db006thrust24THRUST_300001_SM_1000_NS6system6detail10sequential3seqE:
	.zero		1
.L_31:


//--------------------- .nv.constant0._ZN3cub18CUB_300001_SM_10006detail11EmptyKernelIvEEvv --------------------------
	.section	.nv.constant0._ZN3cub18CUB_300001_SM_10006detail11EmptyKernelIvEEvv,"a",@progbits
	.sectionflags	@""
	.align	4
.nv.constant0._ZN3cub18CUB_300001_SM_10006detail11EmptyKernelIvEEvv:
	.zero		896


//--------------------- .nv.constant0._Z8TricountPiS_S_S_ii --------------------------
	.section	.nv.constant0._Z8TricountPiS_S_S_ii,"a",@progbits
	.sectionflags	@""
	.align	4
.nv.constant0._Z8TricountPiS_S_S_ii:
	.zero		936


//--------------------- SYMBOLS --------------------------

	.type		.nv.reservedSmem.offset0,@object
	.size		.nv.reservedSmem.offset0,0x4
